	.headerflags	@"EF_CUDA_TEXMODE_UNIFIED EF_CUDA_64BIT_ADDRESS EF_CUDA_ACCELERATORS EF_CUDA_SM90 EF_CUDA_VIRTUAL_SM(EF_CUDA_SM90)"
	.elftype	@"ET_EXEC"


//--------------------- .nv.info                  --------------------------
	.section	.nv.info,"",@"SHT_CUDA_INFO"
	.align	4


	//----- nvinfo : EIATTR_REGCOUNT
	.align		4
        /*0000*/ 	.byte	0x04, 0x2f
        /*0002*/ 	.short	(.L_3 - .L_2)
	.align		4
.L_2:
        /*0004*/ 	.word	index@(triton_poi_fused_relu_threshold_backward_view_3)
        /*0008*/ 	.word	0x00000014


	//----- nvinfo : EIATTR_MIN_STACK_SIZE
	.align		4
.L_3:
        /*000c*/ 	.byte	0x04, 0x12
        /*000e*/ 	.short	(.L_5 - .L_4)
	.align		4
.L_4:
        /*0010*/ 	.word	index@(triton_poi_fused_relu_threshold_backward_view_3)
        /*0014*/ 	.word	0x00000000


	//----- nvinfo : EIATTR_FRAME_SIZE
	.align		4
.L_5:
        /*0018*/ 	.byte	0x04, 0x11
        /*001a*/ 	.short	(.L_7 - .L_6)
	.align		4
.L_6:
        /*001c*/ 	.word	index@(triton_poi_fused_relu_threshold_backward_view_3)
        /*0020*/ 	.word	0x00000000


	//----- nvinfo : EIATTR_MIN_STACK_SIZE
	.align		4
.L_7:
        /*0024*/ 	.byte	0x04, 0x12
        /*0026*/ 	.short	(.L_9 - .L_8)
	.align		4
.L_8:
        /*0028*/ 	.word	index@(triton_poi_fused_relu_threshold_backward_view_3)
        /*002c*/ 	.word	0x00000000
.L_9:


//--------------------- .nv.info.triton_poi_fused_relu_threshold_backward_view_3 --------------------------
	.section	.nv.info.triton_poi_fused_relu_threshold_backward_view_3,"",@"SHT_CUDA_INFO"
	.sectionflags	@""
	.align	4


	//----- nvinfo : EIATTR_CUDA_API_VERSION
	.align		4
        /*0000*/ 	.byte	0x04, 0x37
        /*0002*/ 	.short	(.L_11 - .L_10)
.L_10:
        /*0004*/ 	.word	0x0000007c


	//----- nvinfo : EIATTR_KPARAM_INFO
	.align		4
.L_11:
        /*0008*/ 	.byte	0x04, 0x17
        /*000a*/ 	.short	(.L_13 - .L_12)
.L_12:
        /*000c*/ 	.word	0x00000000
        /*0010*/ 	.short	0x000a
        /*0012*/ 	.short	0x0050
        /*0014*/ 	.byte	0x00, 0xf0, 0x11, 0x00


	//----- nvinfo : EIATTR_KPARAM_INFO
	.align		4
.L_13:
        /*0018*/ 	.byte	0x04, 0x17
        /*001a*/ 	.short	(.L_15 - .L_14)
.L_14:
        /*001c*/ 	.word	0x00000000
        /*0020*/ 	.short	0x0009
        /*0022*/ 	.short	0x0048
        /*0024*/ 	.byte	0x00, 0xf4, 0x21, 0x00


	//----- nvinfo : EIATTR_KPARAM_INFO
	.align		4
.L_15:
        /*0028*/ 	.byte	0x04, 0x17
        /*002a*/ 	.short	(.L_17 - .L_16)
.L_16:
        /*002c*/ 	.word	0x00000000
        /*0030*/ 	.short	0x0008
        /*0032*/ 	.short	0x0040
        /*0034*/ 	.byte	0x00, 0xf4, 0x21, 0x00


	//----- nvinfo : EIATTR_KPARAM_INFO
	.align		4
.L_17:
        /*0038*/ 	.byte	0x04, 0x17
        /*003a*/ 	.short	(.L_19 - .L_18)
.L_18:
        /*003c*/ 	.word	0x00000000
        /*0040*/ 	.short	0x0007
        /*0042*/ 	.short	0x0038
        /*0044*/ 	.byte	0x00, 0xf4, 0x21, 0x00


	//----- nvinfo : EIATTR_KPARAM_INFO
	.align		4
.L_19:
        /*0048*/ 	.byte	0x04, 0x17
        /*004a*/ 	.short	(.L_21 - .L_20)
.L_20:
        /*004c*/ 	.word	0x00000000
        /*0050*/ 	.short	0x0006
        /*0052*/ 	.short	0x0030
        /*0054*/ 	.byte	0x00, 0xf4, 0x21, 0x00


	//----- nvinfo : EIATTR_KPARAM_INFO
	.align		4
.L_21:
        /*0058*/ 	.byte	0x04, 0x17
        /*005a*/ 	.short	(.L_23 - .L_22)
.L_22:
        /*005c*/ 	.word	0x00000000
        /*0060*/ 	.short	0x0005
        /*0062*/ 	.short	0x0028
        /*0064*/ 	.byte	0x00, 0xf4, 0x21, 0x00


	//----- nvinfo : EIATTR_KPARAM_INFO
	.align		4
.L_23:
        /*0068*/ 	.byte	0x04, 0x17
        /*006a*/ 	.short	(.L_25 - .L_24)
.L_24:
        /*006c*/ 	.word	0x00000000
        /*0070*/ 	.short	0x0004
        /*0072*/ 	.short	0x0020
        /*0074*/ 	.byte	0x00, 0xf4, 0x21, 0x00


	//----- nvinfo : EIATTR_KPARAM_INFO
	.align		4
.L_25:
        /*0078*/ 	.byte	0x04, 0x17
        /*007a*/ 	.short	(.L_27 - .L_26)
.L_26:
        /*007c*/ 	.word	0x00000000
        /*0080*/ 	.short	0x0003
        /*0082*/ 	.short	0x0018
        /*0084*/ 	.byte	0x00, 0xf4, 0x21, 0x00


	//----- nvinfo : EIATTR_KPARAM_INFO
	.align		4
.L_27:
        /*0088*/ 	.byte	0x04, 0x17
        /*008a*/ 	.short	(.L_29 - .L_28)
.L_28:
        /*008c*/ 	.word	0x00000000
        /*0090*/ 	.short	0x0002
        /*0092*/ 	.short	0x0010
        /*0094*/ 	.byte	0x00, 0xf4, 0x21, 0x00


	//----- nvinfo : EIATTR_KPARAM_INFO
	.align		4
.L_29:
        /*0098*/ 	.byte	0x04, 0x17
        /*009a*/ 	.short	(.L_31 - .L_30)
.L_30:
        /*009c*/ 	.word	0x00000000
        /*00a0*/ 	.short	0x0001
        /*00a2*/ 	.short	0x0008
        /*00a4*/ 	.byte	0x00, 0xf4, 0x21, 0x00


	//----- nvinfo : EIATTR_KPARAM_INFO
	.align		4
.L_31:
        /*00a8*/ 	.byte	0x04, 0x17
        /*00aa*/ 	.short	(.L_33 - .L_32)
.L_32:
        /*00ac*/ 	.word	0x00000000
        /*00b0*/ 	.short	0x0000
        /*00b2*/ 	.short	0x0000
        /*00b4*/ 	.byte	0x00, 0xf4, 0x21, 0x00


	//----- nvinfo : EIATTR_SPARSE_MMA_MASK
	.align		4
.L_33:
        /*00b8*/ 	.byte	0x03, 0x50
        /*00ba*/ 	.short	0x0000


	//----- nvinfo : EIATTR_MAXREG_COUNT
	.align		4
        /*00bc*/ 	.byte	0x03, 0x1b
        /*00be*/ 	.short	0x00ff


	//----- nvinfo : EIATTR_EXIT_INSTR_OFFSETS
	.align		4
        /*00c0*/ 	.byte	0x04, 0x1c
        /*00c2*/ 	.short	(.L_35 - .L_34)


	//   ....[0]....
.L_34:
        /*00c4*/ 	.word	0x00000470


	//----- nvinfo : EIATTR_REQNTID
	.align		4
.L_35:
        /*00c8*/ 	.byte	0x04, 0x10
        /*00ca*/ 	.short	(.L_37 - .L_36)
.L_36:
        /*00cc*/ 	.word	0x00000080
        /*00d0*/ 	.word	0x00000001
        /*00d4*/ 	.word	0x00000001


	//----- nvinfo : EIATTR_CBANK_PARAM_SIZE
	.align		4
.L_37:
        /*00d8*/ 	.byte	0x03, 0x19
        /*00da*/ 	.short	0x0054


	//----- nvinfo : EIATTR_PARAM_CBANK
	.align		4
        /*00dc*/ 	.byte	0x04, 0x0a
        /*00de*/ 	.short	(.L_39 - .L_38)
	.align		4
.L_38:
        /*00e0*/ 	.word	index@(.nv.constant0.triton_poi_fused_relu_threshold_backward_view_3)
        /*00e4*/ 	.short	0x0210
        /*00e6*/ 	.short	0x0054


	//----- nvinfo : EIATTR_SW_WAR
	.align		4
.L_39:
        /*00e8*/ 	.byte	0x04, 0x36
        /*00ea*/ 	.short	(.L_41 - .L_40)
.L_40:
        /*00ec*/ 	.word	0x00000008
.L_41:


//--------------------- .nv.callgraph             --------------------------
	.section	.nv.callgraph,"",@"SHT_CUDA_CALLGRAPH"
	.align	4
	.sectionentsize	8
	.align		4
        /*0000*/ 	.word	0x00000000
	.align		4
        /*0004*/ 	.word	0xffffffff
	.align		4
        /*0008*/ 	.word	0x00000000
	.align		4
        /*000c*/ 	.word	0xfffffffe
	.align		4
        /*0010*/ 	.word	0x00000000
	.align		4
        /*0014*/ 	.word	0xfffffffd
	.align		4
        /*0018*/ 	.word	0x00000000
	.align		4
        /*001c*/ 	.word	0xfffffffc


//--------------------- .nv.constant4             --------------------------
	.section	.nv.constant4,"a",@progbits
	.align	8
	.align		8
.nv.constant4:
        /*0000*/ 	.dword	_$_str
	.align		8
        /*0008*/ 	.dword	_$_str_$_2


//--------------------- .text.triton_poi_fused_relu_threshold_backward_view_3 --------------------------
	.section	.text.triton_poi_fused_relu_threshold_backward_view_3,"ax",@progbits
	.align	128
        .global         triton_poi_fused_relu_threshold_backward_view_3
        .type           triton_poi_fused_relu_threshold_backward_view_3,@function
        .size           triton_poi_fused_relu_threshold_backward_view_3,(.L_x_1 - triton_poi_fused_relu_threshold_backward_view_3)
        .other          triton_poi_fused_relu_threshold_backward_view_3,@"STO_CUDA_ENTRY STV_DEFAULT"
triton_poi_fused_relu_threshold_backward_view_3:
.text.triton_poi_fused_relu_threshold_backward_view_3:
[----:B------:R-:W-:Y:S01]  /*0000*/  LDC R1, c[0x0][0x28] ;  /* 0x00000a00ff017b82 */ /* 0x000fe20000000800 */
[----:B------:R-:W1:Y:S07]  /*0010*/  S2R R0, SR_TID.X ;  /* 0x0000000000007919 */ /* 0x000e6e0000002100 */
[----:B------:R-:W2:Y:S01]  /*0020*/  LDC.64 R8, c[0x0][0x220] ;  /* 0x00008800ff087b82 */ /* 0x000ea20000000a00 */
[----:B------:R-:W-:Y:S01]  /*0030*/  ULDC.64 UR4, c[0x0][0x208] ;  /* 0x0000820000047ab9 */ /* 0x000fe20000000a00 */
[----:B------:R-:W-:Y:S01]  /*0040*/  ULDC.64 UR6, c[0x0][0x248] ;  /* 0x0000920000067ab9 */ /* 0x000fe20000000a00 */
[----:B------:R-:W3:Y:S01]  /*0050*/  S2R R3, SR_CTAID.X ;  /* 0x0000000000037919 */ /* 0x000ee20000002500 */
[----:B------:R-:W-:-:S04]  /*0060*/  ULDC.64 UR8, c[0x0][0x258] ;  /* 0x0000960000087ab9 */ /* 0x000fc80000000a00 */
[----:B------:R-:W4:Y:S08]  /*0070*/  LDC.64 R4, c[0x0][0x210] ;  /* 0x00008400ff047b82 */ /* 0x000f300000000a00 */
[----:B------:R-:W5:Y:S08]  /*0080*/  LDC.64 R6, c[0x0][0x218] ;  /* 0x00008600ff067b82 */ /* 0x000f700000000a00 */
[----:B------:R-:W5:Y:S01]  /*0090*/  LDC.64 R12, c[0x0][0x238] ;  /* 0x00008e00ff0c7b82 */ /* 0x000f620000000a00 */
[----:B-1----:R-:W-:-:S07]  /*00a0*/  LOP3.LUT R0, R0, 0x7f, RZ, 0xc0, !PT ;  /* 0x0000007f00007812 */ /* 0x002fce00078ec0ff */
[----:B------:R-:W1:Y:S01]  /*00b0*/  LDC.64 R10, c[0x0][0x228] ;  /* 0x00008a00ff0a7b82 */ /* 0x000e620000000a00 */
[----:B---3--:R-:W-:Y:S01]  /*00c0*/  SHF.R.S32.HI R2, RZ, 0x18, R3 ;  /* 0x00000018ff027819 */ /* 0x008fe20000011403 */
[----:B------:R-:W-:-:S03]  /*00d0*/  IMAD R0, R3, 0x80, R0 ;  /* 0x0000008003007824 */ /* 0x000fc600078e0200 */
[----:B------:R-:W-:-:S04]  /*00e0*/  SGXT R3, R2, 0x1 ;  /* 0x000000010203781a */ /* 0x000fc80000000200 */
[----:B------:R-:W-:-:S04]  /*00f0*/  LEA.HI R3, R3, R0, RZ, 0x8 ;  /* 0x0000000003037211 */ /* 0x000fc800078f40ff */
[----:B------:R-:W-:-:S04]  /*0100*/  SHF.R.S32.HI R3, RZ, 0x8, R3 ;  /* 0x00000008ff037819 */ /* 0x000fc80000011403 */
[----:B------:R-:W-:-:S04]  /*0110*/  LEA.HI R2, R3, R3, RZ, 0x4 ;  /* 0x0000000303027211 */ /* 0x000fc800078f20ff */
[----:B------:R-:W-:-:S05]  /*0120*/  LOP3.LUT R2, R2, 0xfffffff0, RZ, 0xc0, !PT ;  /* 0xfffffff002027812 */ /* 0x000fca00078ec0ff */
[----:B------:R-:W-:Y:S02]  /*0130*/  IMAD.IADD R15, R3, 0x1, -R2 ;  /* 0x00000001030f7824 */ /* 0x000fe400078e0a02 */
[----:B------:R-:W3:Y:S02]  /*0140*/  LDC.64 R2, c[0x0][0x230] ;  /* 0x00008c00ff027b82 */ /* 0x000ee40000000a00 */
[----:B--2---:R-:W-:-:S05]  /*0150*/  IMAD.WIDE R8, R15, 0x4, R8 ;  /* 0x000000040f087825 */ /* 0x004fca00078e0208 */
[----:B------:R1:W2:Y:S01]  /*0160*/  LDG.E.EL R14, desc[UR4][R8.64] ;  /* 0x00000004080e7981 */ /* 0x0002a2000c2e1900 */
[----:B----4-:R-:W-:-:S04]  /*0170*/  IMAD.WIDE R4, R0, 0x4, R4 ;  /* 0x0000000400047825 */ /* 0x010fc800078e0204 */
[C---:B-----5:R-:W-:Y:S02]  /*0180*/  IMAD.WIDE R6, R15.reuse, 0x4, R6 ;  /* 0x000000040f067825 */ /* 0x060fe400078e0206 */
[----:B------:R-:W4:Y:S02]  /*0190*/  LDG.E R4, desc[UR4][R4.64] ;  /* 0x0000000404047981 */ /* 0x000f24000c1e1900 */
[----:B0-----:R-:W-:Y:S02]  /*01a0*/  IMAD.WIDE R12, R0, 0x4, R12 ;  /* 0x00000004000c7825 */ /* 0x001fe400078e020c */
[----:B------:R0:W5:Y:S02]  /*01b0*/  LDG.E.EL R7, desc[UR4][R6.64] ;  /* 0x0000000406077981 */ /* 0x000164000c2e1900 */
[C---:B-1----:R-:W-:Y:S02]  /*01c0*/  IMAD.WIDE R8, R15.reuse, 0x4, R10 ;  /* 0x000000040f087825 */ /* 0x042fe400078e020a */
[----:B------:R-:W5:Y:S02]  /*01d0*/  LDG.E R12, desc[UR4][R12.64] ;  /* 0x000000040c0c7981 */ /* 0x000f64000c1e1900 */
[----:B---3--:R-:W-:-:S02]  /*01e0*/  IMAD.WIDE R10, R15, 0x4, R2 ;  /* 0x000000040f0a7825 */ /* 0x008fc400078e0202 */
[----:B------:R1:W3:Y:S01]  /*01f0*/  LDG.E.EL R8, desc[UR4][R8.64] ;  /* 0x0000000408087981 */ /* 0x0002e2000c2e1900 */
[----:B------:R-:W1:Y:S03]  /*0200*/  LDC.64 R2, c[0x0][0x240] ;  /* 0x00009000ff027b82 */ /* 0x000e660000000a00 */
[----:B------:R-:W3:Y:S01]  /*0210*/  LDG.E.EL R11, desc[UR4][R10.64] ;  /* 0x000000040a0b7981 */ /* 0x000ee2000c2e1900 */
[----:B0-----:R-:W-:Y:S02]  /*0220*/  IMAD.MOV.U32 R6, RZ, RZ, 0x3e800000 ;  /* 0x3e800000ff067424 */ /* 0x001fe400078e00ff */
[----:B-1----:R-:W-:-:S04]  /*0230*/  IMAD.WIDE R2, R0, 0x4, R2 ;  /* 0x0000000400027825 */ /* 0x002fc800078e0202 */
[----:B--2---:R-:W-:-:S04]  /*0240*/  FADD R14, R14, 9.9999997473787516356e-06 ;  /* 0x3727c5ac0e0e7421 */ /* 0x004fc80000000000 */
[----:B------:R-:W0:Y:S02]  /*0250*/  MUFU.SQRT R15, R14 ;  /* 0x0000000e000f7308 */ /* 0x000e240000002000 */
[C---:B0-----:R-:W-:Y:S02]  /*0260*/  FSETP.GT.AND P0, PT, R15.reuse, 8.50705917302346158658e+37, PT ;  /* 0x7e8000000f00780b */ /* 0x041fe40003f04000 */
[----:B------:R-:W-:-:S11]  /*0270*/  FSETP.GEU.AND P1, PT, R15, 1.175494350822287508e-38, PT ;  /* 0x008000000f00780b */ /* 0x000fd60003f2e000 */
[----:B------:R-:W-:-:S04]  /*0280*/  @P0 FMUL R15, R15, 0.25 ;  /* 0x3e8000000f0f0820 */ /* 0x000fc80000400000 */
[----:B------:R-:W-:-:S06]  /*0290*/  @!P1 FMUL R15, R15, 16777216 ;  /* 0x4b8000000f0f9820 */ /* 0x000fcc0000400000 */
[----:B------:R-:W0:Y:S01]  /*02a0*/  MUFU.RCP R15, R15 ;  /* 0x0000000f000f7308 */ /* 0x000e220000001000 */
[----:B------:R-:W-:-:S05]  /*02b0*/  FSEL R6, R6, 1, P0 ;  /* 0x3f80000006067808 */ /* 0x000fca0000000000 */
[----:B------:R-:W-:Y:S01]  /*02c0*/  @!P1 FMUL R6, R6, 16777216 ;  /* 0x4b80000006069820 */ /* 0x000fe20000400000 */
[----:B-----5:R-:W-:-:S03]  /*02d0*/  FADD R12, -R7, R12 ;  /* 0x0000000c070c7221 */ /* 0x020fc60000000100 */
[----:B0-----:R-:W-:Y:S01]  /*02e0*/  FMUL R9, R15, R6 ;  /* 0x000000060f097220 */ /* 0x001fe20000400000 */
[----:B----4-:R-:W-:Y:S02]  /*02f0*/  FADD R6, R4, -R7 ;  /* 0x8000000704067221 */ /* 0x010fe40000000000 */
[----:B------:R-:W0:Y:S02]  /*0300*/  LDC.64 R4, c[0x0][0x250] ;  /* 0x00009400ff047b82 */ /* 0x000e240000000a00 */
[----:B------:R-:W-:Y:S01]  /*0310*/  FMUL R6, R6, R9 ;  /* 0x0000000906067220 */ /* 0x000fe20000400000 */
[----:B------:R-:W-:-:S03]  /*0320*/  FMUL R12, R9, R12 ;  /* 0x0000000c090c7220 */ /* 0x000fc60000400000 */
[C-C-:B---3--:R-:W-:Y:S01]  /*0330*/  FFMA R6, R8.reuse, R6, R11.reuse ;  /* 0x0000000608067223 */ /* 0x148fe2000000000b */
[----:B------:R-:W-:-:S04]  /*0340*/  FFMA R12, R8, R12, R11 ;  /* 0x0000000c080c7223 */ /* 0x000fc8000000000b */
[----:B------:R-:W-:Y:S02]  /*0350*/  FSETP.GEU.AND P0, PT, R6, RZ, PT ;  /* 0x000000ff0600720b */ /* 0x000fe40003f0e000 */
[----:B------:R-:W-:Y:S02]  /*0360*/  FSETP.GEU.AND P1, PT, R12, RZ, PT ;  /* 0x000000ff0c00720b */ /* 0x000fe40003f2e000 */
[----:B------:R-:W-:Y:S02]  /*0370*/  FSEL R11, R6, RZ, P0 ;  /* 0x000000ff060b7208 */ /* 0x000fe40000000000 */
[----:B------:R-:W-:Y:S02]  /*0380*/  SHF.R.S32.HI R9, RZ, 0x1f, R0 ;  /* 0x0000001fff097819 */ /* 0x000fe40000011400 */
[----:B------:R-:W-:Y:S02]  /*0390*/  IADD3 R6, P0, R0, UR6, RZ ;  /* 0x0000000600067c10 */ /* 0x000fe4000ff1e0ff */
[----:B------:R-:W-:-:S02]  /*03a0*/  FSEL R13, R12, RZ, P1 ;  /* 0x000000ff0c0d7208 */ /* 0x000fc40000800000 */
[----:B------:R-:W-:Y:S02]  /*03b0*/  FSETP.GTU.AND P2, PT, R11, RZ, PT ;  /* 0x000000ff0b00720b */ /* 0x000fe40003f4c000 */
[----:B------:R-:W-:Y:S02]  /*03c0*/  IADD3.X R7, R9, UR7, RZ, P0, !PT ;  /* 0x0000000709077c10 */ /* 0x000fe400087fe4ff */
[----:B------:R-:W-:Y:S02]  /*03d0*/  IADD3 R8, P1, R0, UR8, RZ ;  /* 0x0000000800087c10 */ /* 0x000fe4000ff3e0ff */
[----:B------:R-:W-:Y:S01]  /*03e0*/  FSETP.GTU.AND P0, PT, R13, RZ, PT ;  /* 0x000000ff0d00720b */ /* 0x000fe20003f0c000 */
[----:B0-----:R-:W-:Y:S01]  /*03f0*/  IMAD.WIDE R4, R0, 0x4, R4 ;  /* 0x0000000400047825 */ /* 0x001fe200078e0204 */
[----:B------:R-:W-:Y:S02]  /*0400*/  SEL R15, RZ, 0x1, P2 ;  /* 0x00000001ff0f7807 */ /* 0x000fe40001000000 */
[----:B------:R-:W-:-:S02]  /*0410*/  IADD3.X R9, R9, UR9, RZ, P1, !PT ;  /* 0x0000000909097c10 */ /* 0x000fc40008ffe4ff */
[----:B------:R-:W-:Y:S01]  /*0420*/  SEL R17, RZ, 0x1, P0 ;  /* 0x00000001ff117807 */ /* 0x000fe20000000000 */
[----:B------:R-:W-:Y:S04]  /*0430*/  STG.E desc[UR4][R2.64], R11 ;  /* 0x0000000b02007986 */ /* 0x000fe8000c101904 */
[----:B------:R-:W-:Y:S04]  /*0440*/  STG.E.U8 desc[UR4][R6.64], R15 ;  /* 0x0000000f06007986 */ /* 0x000fe8000c101104 */
[----:B------:R-:W-:Y:S04]  /*0450*/  STG.E desc[UR4][R4.64], R13 ;  /* 0x0000000d04007986 */ /* 0x000fe8000c101904 */
[----:B------:R-:W-:Y:S01]  /*0460*/  STG.E.U8 desc[UR4][R8.64], R17 ;  /* 0x0000001108007986 */ /* 0x000fe2000c101104 */
[----:B------:R-:W-:Y:S05]  /*0470*/  EXIT ;  /* 0x000000000000794d */ /* 0x000fea0003800000 */
.L_x_0:
[----:B------:R-:W-:-:S00]  /*0480*/  BRA `(.L_x_0) ;  /* 0xfffffffc00fc7947 */ /* 0x000fc0000383ffff */
[----:B------:R-:W-:-:S00]  /*0490*/  NOP ;  /* 0x0000000000007918 */ /* 0x000fc00000000000 */
        /* <DEDUP_REMOVED lines=14> */
.L_x_1:


//--------------------- .nv.global.init           --------------------------
	.section	.nv.global.init,"aw",@progbits
.nv.global.init:
	.type		_$_str,@object
	.size		_$_str,(_$_str_$_2 - _$_str)
_$_str:
        /*0000*/ 	.byte	0x5f, 0x5f, 0x43, 0x55, 0x44, 0x41, 0x5f, 0x46, 0x54, 0x5a, 0x00
	.type		_$_str_$_2,@object
	.size		_$_str_$_2,(.L_1 - _$_str_$_2)
_$_str_$_2:
        /*000b*/ 	.byte	0x5f, 0x5f, 0x43, 0x55, 0x44, 0x41, 0x5f, 0x50, 0x52, 0x45, 0x43, 0x5f, 0x53, 0x51, 0x52, 0x54
        /*001b*/ 	.byte	0x00
.L_1:


//--------------------- .nv.constant0.triton_poi_fused_relu_threshold_backward_view_3 --------------------------
	.section	.nv.constant0.triton_poi_fused_relu_threshold_backward_view_3,"a",@progbits
	.sectionflags	@""
	.align	4
.nv.constant0.triton_poi_fused_relu_threshold_backward_view_3:
	.zero		612
